	.headerflags	@"EF_CUDA_TEXMODE_UNIFIED EF_CUDA_64BIT_ADDRESS EF_CUDA_ACCELERATORS EF_CUDA_SM90 EF_CUDA_VIRTUAL_SM(EF_CUDA_SM90)"
	.elftype	@"ET_EXEC"


//--------------------- .nv.info                  --------------------------
	.section	.nv.info,"",@"SHT_CUDA_INFO"
	.align	4


	//----- nvinfo : EIATTR_REGCOUNT
	.align		4
        /*0000*/ 	.byte	0x04, 0x2f
        /*0002*/ 	.short	(.L_3 - .L_2)
	.align		4
.L_2:
        /*0004*/ 	.word	index@(triton_poi_fused__native_batch_norm_legit_no_training_add_relu_12)
        /*0008*/ 	.word	0x00000027


	//----- nvinfo : EIATTR_MIN_STACK_SIZE
	.align		4
.L_3:
        /*000c*/ 	.byte	0x04, 0x12
        /*000e*/ 	.short	(.L_5 - .L_4)
	.align		4
.L_4:
        /*0010*/ 	.word	index@(triton_poi_fused__native_batch_norm_legit_no_training_add_relu_12)
        /*0014*/ 	.word	0x00000000


	//----- nvinfo : EIATTR_FRAME_SIZE
	.align		4
.L_5:
        /*0018*/ 	.byte	0x04, 0x11
        /*001a*/ 	.short	(.L_7 - .L_6)
	.align		4
.L_6:
        /*001c*/ 	.word	index@(triton_poi_fused__native_batch_norm_legit_no_training_add_relu_12)
        /*0020*/ 	.word	0x00000000


	//----- nvinfo : EIATTR_MIN_STACK_SIZE
	.align		4
.L_7:
        /*0024*/ 	.byte	0x04, 0x12
        /*0026*/ 	.short	(.L_9 - .L_8)
	.align		4
.L_8:
        /*0028*/ 	.word	index@(triton_poi_fused__native_batch_norm_legit_no_training_add_relu_12)
        /*002c*/ 	.word	0x00000000
.L_9:


//--------------------- .nv.info.triton_poi_fused__native_batch_norm_legit_no_training_add_relu_12 --------------------------
	.section	.nv.info.triton_poi_fused__native_batch_norm_legit_no_training_add_relu_12,"",@"SHT_CUDA_INFO"
	.sectionflags	@""
	.align	4


	//----- nvinfo : EIATTR_CUDA_API_VERSION
	.align		4
        /*0000*/ 	.byte	0x04, 0x37
        /*0002*/ 	.short	(.L_11 - .L_10)
.L_10:
        /*0004*/ 	.word	0x0000007c


	//----- nvinfo : EIATTR_KPARAM_INFO
	.align		4
.L_11:
        /*0008*/ 	.byte	0x04, 0x17
        /*000a*/ 	.short	(.L_13 - .L_12)
.L_12:
        /*000c*/ 	.word	0x00000000
        /*0010*/ 	.short	0x0007
        /*0012*/ 	.short	0x0038
        /*0014*/ 	.byte	0x00, 0xf0, 0x11, 0x00


	//----- nvinfo : EIATTR_KPARAM_INFO
	.align		4
.L_13:
        /*0018*/ 	.byte	0x04, 0x17
        /*001a*/ 	.short	(.L_15 - .L_14)
.L_14:
        /*001c*/ 	.word	0x00000000
        /*0020*/ 	.short	0x0006
        /*0022*/ 	.short	0x0030
        /*0024*/ 	.byte	0x00, 0xf4, 0x21, 0x00


	//----- nvinfo : EIATTR_KPARAM_INFO
	.align		4
.L_15:
        /*0028*/ 	.byte	0x04, 0x17
        /*002a*/ 	.short	(.L_17 - .L_16)
.L_16:
        /*002c*/ 	.word	0x00000000
        /*0030*/ 	.short	0x0005
        /*0032*/ 	.short	0x0028
        /*0034*/ 	.byte	0x00, 0xf4, 0x21, 0x00


	//----- nvinfo : EIATTR_KPARAM_INFO
	.align		4
.L_17:
        /*0038*/ 	.byte	0x04, 0x17
        /*003a*/ 	.short	(.L_19 - .L_18)
.L_18:
        /*003c*/ 	.word	0x00000000
        /*0040*/ 	.short	0x0004
        /*0042*/ 	.short	0x0020
        /*0044*/ 	.byte	0x00, 0xf4, 0x21, 0x00


	//----- nvinfo : EIATTR_KPARAM_INFO
	.align		4
.L_19:
        /*0048*/ 	.byte	0x04, 0x17
        /*004a*/ 	.short	(.L_21 - .L_20)
.L_20:
        /*004c*/ 	.word	0x00000000
        /*0050*/ 	.short	0x0003
        /*0052*/ 	.short	0x0018
        /*0054*/ 	.byte	0x00, 0xf4, 0x21, 0x00


	//----- nvinfo : EIATTR_KPARAM_INFO
	.align		4
.L_21:
        /*0058*/ 	.byte	0x04, 0x17
        /*005a*/ 	.short	(.L_23 - .L_22)
.L_22:
        /*005c*/ 	.word	0x00000000
        /*0060*/ 	.short	0x0002
        /*0062*/ 	.short	0x0010
        /*0064*/ 	.byte	0x00, 0xf4, 0x21, 0x00


	//----- nvinfo : EIATTR_KPARAM_INFO
	.align		4
.L_23:
        /*0068*/ 	.byte	0x04, 0x17
        /*006a*/ 	.short	(.L_25 - .L_24)
.L_24:
        /*006c*/ 	.word	0x00000000
        /*0070*/ 	.short	0x0001
        /*0072*/ 	.short	0x0008
        /*0074*/ 	.byte	0x00, 0xf4, 0x21, 0x00


	//----- nvinfo : EIATTR_KPARAM_INFO
	.align		4
.L_25:
        /*0078*/ 	.byte	0x04, 0x17
        /*007a*/ 	.short	(.L_27 - .L_26)
.L_26:
        /*007c*/ 	.word	0x00000000
        /*0080*/ 	.short	0x0000
        /*0082*/ 	.short	0x0000
        /*0084*/ 	.byte	0x00, 0xf4, 0x21, 0x00


	//----- nvinfo : EIATTR_SPARSE_MMA_MASK
	.align		4
.L_27:
        /*0088*/ 	.byte	0x03, 0x50
        /*008a*/ 	.short	0x0000


	//----- nvinfo : EIATTR_MAXREG_COUNT
	.align		4
        /*008c*/ 	.byte	0x03, 0x1b
        /*008e*/ 	.short	0x00ff


	//----- nvinfo : EIATTR_EXIT_INSTR_OFFSETS
	.align		4
        /*0090*/ 	.byte	0x04, 0x1c
        /*0092*/ 	.short	(.L_29 - .L_28)


	//   ....[0]....
.L_28:
        /*0094*/ 	.word	0x000007d0


	//----- nvinfo : EIATTR_REQNTID
	.align		4
.L_29:
        /*0098*/ 	.byte	0x04, 0x10
        /*009a*/ 	.short	(.L_31 - .L_30)
.L_30:
        /*009c*/ 	.word	0x00000080
        /*00a0*/ 	.word	0x00000001
        /*00a4*/ 	.word	0x00000001


	//----- nvinfo : EIATTR_CBANK_PARAM_SIZE
	.align		4
.L_31:
        /*00a8*/ 	.byte	0x03, 0x19
        /*00aa*/ 	.short	0x003c


	//----- nvinfo : EIATTR_PARAM_CBANK
	.align		4
        /*00ac*/ 	.byte	0x04, 0x0a
        /*00ae*/ 	.short	(.L_33 - .L_32)
	.align		4
.L_32:
        /*00b0*/ 	.word	index@(.nv.constant0.triton_poi_fused__native_batch_norm_legit_no_training_add_relu_12)
        /*00b4*/ 	.short	0x0210
        /*00b6*/ 	.short	0x003c


	//----- nvinfo : EIATTR_SW_WAR
	.align		4
.L_33:
        /*00b8*/ 	.byte	0x04, 0x36
        /*00ba*/ 	.short	(.L_35 - .L_34)
.L_34:
        /*00bc*/ 	.word	0x00000008
.L_35:


//--------------------- .nv.callgraph             --------------------------
	.section	.nv.callgraph,"",@"SHT_CUDA_CALLGRAPH"
	.align	4
	.sectionentsize	8
	.align		4
        /*0000*/ 	.word	0x00000000
	.align		4
        /*0004*/ 	.word	0xffffffff
	.align		4
        /*0008*/ 	.word	0x00000000
	.align		4
        /*000c*/ 	.word	0xfffffffe
	.align		4
        /*0010*/ 	.word	0x00000000
	.align		4
        /*0014*/ 	.word	0xfffffffd
	.align		4
        /*0018*/ 	.word	0x00000000
	.align		4
        /*001c*/ 	.word	0xfffffffc


//--------------------- .nv.constant4             --------------------------
	.section	.nv.constant4,"a",@progbits
	.align	8
	.align		8
.nv.constant4:
        /*0000*/ 	.dword	_$_str
	.align		8
        /*0008*/ 	.dword	_$_str_$_2


//--------------------- .text.triton_poi_fused__native_batch_norm_legit_no_training_add_relu_12 --------------------------
	.section	.text.triton_poi_fused__native_batch_norm_legit_no_training_add_relu_12,"ax",@progbits
	.align	128
        .global         triton_poi_fused__native_batch_norm_legit_no_training_add_relu_12
        .type           triton_poi_fused__native_batch_norm_legit_no_training_add_relu_12,@function
        .size           triton_poi_fused__native_batch_norm_legit_no_training_add_relu_12,(.L_x_1 - triton_poi_fused__native_batch_norm_legit_no_training_add_relu_12)
        .other          triton_poi_fused__native_batch_norm_legit_no_training_add_relu_12,@"STO_CUDA_ENTRY STV_DEFAULT"
triton_poi_fused__native_batch_norm_legit_no_training_add_relu_12:
.text.triton_poi_fused__native_batch_norm_legit_no_training_add_relu_12:
[----:B------:R-:W-:Y:S01]  /*0000*/  LDC R1, c[0x0][0x28] ;  /* 0x00000a00ff017b82 */ /* 0x000fe20000000800 */
[----:B------:R-:W1:Y:S07]  /*0010*/  S2R R0, SR_TID.X ;  /* 0x0000000000007919 */ /* 0x000e6e0000002100 */
[----:B------:R-:W2:Y:S01]  /*0020*/  LDC.64 R4, c[0x0][0x220] ;  /* 0x00008800ff047b82 */ /* 0x000ea20000000a00 */
[----:B------:R-:W-:Y:S01]  /*0030*/  ULDC.64 UR4, c[0x0][0x208] ;  /* 0x0000820000047ab9 */ /* 0x000fe20000000a00 */
[----:B------:R-:W3:Y:S06]  /*0040*/  S2R R7, SR_CTAID.X ;  /* 0x0000000000077919 */ /* 0x000eec0000002500 */
[----:B------:R-:W4:Y:S08]  /*0050*/  LDC.64 R8, c[0x0][0x218] ;  /* 0x00008600ff087b82 */ /* 0x000f300000000a00 */
[----:B------:R-:W5:Y:S08]  /*0060*/  LDC.64 R20, c[0x0][0x210] ;  /* 0x00008400ff147b82 */ /* 0x000f700000000a00 */
[----:B------:R-:W5:Y:S01]  /*0070*/  LDC.64 R12, c[0x0][0x228] ;  /* 0x00008a00ff0c7b82 */ /* 0x000f620000000a00 */
[----:B-1----:R-:W-:-:S07]  /*0080*/  SHF.L.U32 R0, R0, 0x2, RZ ;  /* 0x0000000200007819 */ /* 0x002fce00000006ff */
[----:B------:R-:W1:Y:S01]  /*0090*/  LDC.64 R16, c[0x0][0x230] ;  /* 0x00008c00ff107b82 */ /* 0x000e620000000a00 */
[----:B---3--:R-:W-:Y:S02]  /*00a0*/  SHF.R.S32.HI R3, RZ, 0x15, R7 ;  /* 0x00000015ff037819 */ /* 0x008fe40000011407 */
[----:B------:R-:W-:Y:S02]  /*00b0*/  LOP3.LUT R0, R0, 0x1fc, RZ, 0xc0, !PT ;  /* 0x000001fc00007812 */ /* 0x000fe400078ec0ff */
[----:B------:R-:W-:Y:S01]  /*00c0*/  SGXT R3, R3, 0x1 ;  /* 0x000000010303781a */ /* 0x000fe20000000200 */
[----:B------:R-:W-:Y:S01]  /*00d0*/  HFMA2.MMA R2, -RZ, RZ, 1.625, 0 ;  /* 0x3e800000ff027435 */ /* 0x000fe200000001ff */
[----:B------:R-:W-:Y:S01]  /*00e0*/  LEA R0, R7, R0, 0xa ;  /* 0x0000000007007211 */ /* 0x000fe200078e50ff */
[----:B------:R-:W3:Y:S03]  /*00f0*/  LDC.64 R24, c[0x0][0x238] ;  /* 0x00008e00ff187b82 */ /* 0x000ee60000000a00 */
[----:B------:R-:W-:-:S04]  /*0100*/  LEA.HI R3, R3, R0, RZ, 0x6 ;  /* 0x0000000003037211 */ /* 0x000fc800078f30ff */
[----:B------:R-:W-:-:S04]  /*0110*/  LOP3.LUT R3, R3, 0xffffffc0, RZ, 0xc0, !PT ;  /* 0xffffffc003037812 */ /* 0x000fc800078ec0ff */
[----:B------:R-:W-:-:S05]  /*0120*/  IADD3 R3, R0, -R3, RZ ;  /* 0x8000000300037210 */ /* 0x000fca0007ffe0ff */
[----:B--2---:R-:W-:-:S06]  /*0130*/  IMAD.WIDE R4, R3, 0x4, R4 ;  /* 0x0000000403047825 */ /* 0x004fcc00078e0204 */
[----:B------:R-:W2:Y:S01]  /*0140*/  LDG.E.EL.128 R4, desc[UR4][R4.64] ;  /* 0x0000000404047981 */ /* 0x000ea2000c2e1d00 */
[----:B----4-:R-:W-:-:S04]  /*0150*/  IMAD.WIDE R8, R3, 0x4, R8 ;  /* 0x0000000403087825 */ /* 0x010fc800078e0208 */
[----:B-----5:R-:W-:Y:S02]  /*0160*/  IMAD.WIDE R20, R0, 0x4, R20 ;  /* 0x0000000400147825 */ /* 0x020fe400078e0214 */
[----:B------:R-:W4:Y:S02]  /*0170*/  LDG.E.EL.128 R8, desc[UR4][R8.64] ;  /* 0x0000000408087981 */ /* 0x000f24000c2e1d00 */
[C---:B0-----:R-:W-:Y:S02]  /*0180*/  IMAD.WIDE R12, R3.reuse, 0x4, R12 ;  /* 0x00000004030c7825 */ /* 0x041fe400078e020c */
[----:B------:R-:W4:Y:S02]  /*0190*/  LDG.E.128 R28, desc[UR4][R20.64+0x800] ;  /* 0x00080004141c7981 */ /* 0x000f24000c1e1d00 */
[----:B-1----:R-:W-:Y:S02]  /*01a0*/  IMAD.WIDE R16, R3, 0x4, R16 ;  /* 0x0000000403107825 */ /* 0x002fe400078e0210 */
[----:B------:R-:W5:Y:S02]  /*01b0*/  LDG.E.128 R32, desc[UR4][R20.64] ;  /* 0x0000000414207981 */ /* 0x000f64000c1e1d00 */
[----:B--2---:R-:W-:Y:S01]  /*01c0*/  FADD R7, R7, 9.9999997473787516356e-06 ;  /* 0x3727c5ac07077421 */ /* 0x004fe20000000000 */
[----:B------:R-:W-:-:S04]  /*01d0*/  FADD R6, R6, 9.9999997473787516356e-06 ;  /* 0x3727c5ac06067421 */ /* 0x000fc80000000000 */
[----:B------:R-:W0:Y:S08]  /*01e0*/  MUFU.SQRT R14, R6 ;  /* 0x00000006000e7308 */ /* 0x000e300000002000 */
[----:B------:R-:W1:Y:S01]  /*01f0*/  MUFU.SQRT R7, R7 ;  /* 0x0000000700077308 */ /* 0x000e620000002000 */
[C---:B0-----:R-:W-:Y:S02]  /*0200*/  FSETP.GT.AND P0, PT, R14.reuse, 8.50705917302346158658e+37, PT ;  /* 0x7e8000000e00780b */ /* 0x041fe40003f04000 */
[----:B------:R-:W-:-:S02]  /*0210*/  FSETP.GEU.AND P2, PT, R14, 1.175494350822287508e-38, PT ;  /* 0x008000000e00780b */ /* 0x000fc40003f4e000 */
[C---:B-1----:R-:W-:Y:S02]  /*0220*/  FSETP.GT.AND P1, PT, R7.reuse, 8.50705917302346158658e+37, PT ;  /* 0x7e8000000700780b */ /* 0x042fe40003f24000 */
[----:B------:R-:W-:-:S07]  /*0230*/  FSETP.GEU.AND P3, PT, R7, 1.175494350822287508e-38, PT ;  /* 0x008000000700780b */ /* 0x000fce0003f6e000 */
[----:B------:R-:W-:-:S04]  /*0240*/  @P0 FMUL R14, R14, 0.25 ;  /* 0x3e8000000e0e0820 */ /* 0x000fc80000400000 */
[----:B------:R-:W-:Y:S01]  /*0250*/  @P1 FMUL R7, R7, 0.25 ;  /* 0x3e80000007071820 */ /* 0x000fe20000400000 */
[----:B------:R-:W-:-:S03]  /*0260*/  @!P2 FMUL R14, R14, 16777216 ;  /* 0x4b8000000e0ea820 */ /* 0x000fc60000400000 */
[----:B------:R-:W-:Y:S01]  /*0270*/  @!P3 FMUL R7, R7, 16777216 ;  /* 0x4b8000000707b820 */ /* 0x000fe20000400000 */
[----:B------:R-:W0:Y:S01]  /*0280*/  MUFU.RCP R6, R14 ;  /* 0x0000000e00067308 */ /* 0x000e220000001000 */
[C---:B------:R-:W-:Y:S02]  /*0290*/  FSEL R15, R2.reuse, 1, P0 ;  /* 0x3f800000020f7808 */ /* 0x040fe40000000000 */
[----:B------:R-:W-:-:S05]  /*02a0*/  FSEL R18, R2, 1, P1 ;  /* 0x3f80000002127808 */ /* 0x000fca0000800000 */
[----:B------:R-:W1:Y:S01]  /*02b0*/  MUFU.RCP R7, R7 ;  /* 0x0000000700077308 */ /* 0x000e620000001000 */
[----:B------:R-:W-:Y:S01]  /*02c0*/  @!P2 FMUL R15, R15, 16777216 ;  /* 0x4b8000000f0fa820 */ /* 0x000fe20000400000 */
[----:B------:R-:W-:-:S03]  /*02d0*/  @!P3 FMUL R18, R18, 16777216 ;  /* 0x4b8000001212b820 */ /* 0x000fc60000400000 */
[----:B0-----:R-:W-:Y:S02]  /*02e0*/  FMUL R6, R6, R15 ;  /* 0x0000000f06067220 */ /* 0x001fe40000400000 */
[----:B------:R-:W2:Y:S01]  /*02f0*/  LDG.E.EL.128 R12, desc[UR4][R12.64] ;  /* 0x000000040c0c7981 */ /* 0x000ea2000c2e1d00 */
[----:B-1----:R-:W-:-:S03]  /*0300*/  FMUL R3, R7, R18 ;  /* 0x0000001207037220 */ /* 0x002fc60000400000 */
[----:B------:R-:W2:Y:S01]  /*0310*/  LDG.E.EL.128 R16, desc[UR4][R16.64] ;  /* 0x0000000410107981 */ /* 0x000ea2000c2e1d00 */
[----:B------:R-:W-:Y:S01]  /*0320*/  FADD R7, R4, 9.9999997473787516356e-06 ;  /* 0x3727c5ac04077421 */ /* 0x000fe20000000000 */
[--C-:B----4-:R-:W-:Y:S01]  /*0330*/  FADD R4, R31, -R11.reuse ;  /* 0x8000000b1f047221 */ /* 0x110fe20000000000 */
[----:B-----5:R-:W-:Y:S01]  /*0340*/  FADD R20, R35, -R11 ;  /* 0x8000000b23147221 */ /* 0x020fe20000000000 */
[--C-:B------:R-:W-:Y:S01]  /*0350*/  FADD R21, R30, -R10.reuse ;  /* 0x8000000a1e157221 */ /* 0x100fe20000000000 */
[----:B------:R-:W-:Y:S01]  /*0360*/  FADD R23, R34, -R10 ;  /* 0x8000000a22177221 */ /* 0x000fe20000000000 */
[----:B------:R3:W0:Y:S01]  /*0370*/  MUFU.SQRT R36, R7 ;  /* 0x0000000700247308 */ /* 0x0006220000002000 */
[C---:B------:R-:W-:Y:S01]  /*0380*/  FMUL R4, R3.reuse, R4 ;  /* 0x0000000403047220 */ /* 0x040fe20000400000 */
[C---:B------:R-:W-:Y:S01]  /*0390*/  FMUL R21, R6.reuse, R21 ;  /* 0x0000001506157220 */ /* 0x040fe20000400000 */
[----:B------:R-:W-:Y:S01]  /*03a0*/  FMUL R23, R6, R23 ;  /* 0x0000001706177220 */ /* 0x000fe20000400000 */
[----:B------:R-:W-:Y:S01]  /*03b0*/  FMUL R10, R3, R20 ;  /* 0x00000014030a7220 */ /* 0x000fe20000400000 */
[----:B---3--:R-:W-:-:S05]  /*03c0*/  IMAD.WIDE R6, R0, 0x4, R24 ;  /* 0x0000000400067825 */ /* 0x008fca00078e0218 */
[----:B------:R-:W3:Y:S01]  /*03d0*/  LDG.E.128 R24, desc[UR4][R6.64+0x800] ;  /* 0x0008000406187981 */ /* 0x000ee2000c1e1d00 */
[C---:B0-----:R-:W-:Y:S02]  /*03e0*/  FSETP.GT.AND P0, PT, R36.reuse, 8.50705917302346158658e+37, PT ;  /* 0x7e8000002400780b */ /* 0x041fe40003f04000 */
[----:B------:R-:W-:-:S11]  /*03f0*/  FSETP.GEU.AND P1, PT, R36, 1.175494350822287508e-38, PT ;  /* 0x008000002400780b */ /* 0x000fd60003f2e000 */
[----:B------:R-:W-:-:S04]  /*0400*/  @P0 FMUL R36, R36, 0.25 ;  /* 0x3e80000024240820 */ /* 0x000fc80000400000 */
[----:B------:R-:W-:-:S04]  /*0410*/  @!P1 FMUL R36, R36, 16777216 ;  /* 0x4b80000024249820 */ /* 0x000fc80000400000 */
[----:B------:R-:W0:Y:S01]  /*0420*/  MUFU.RCP R11, R36 ;  /* 0x00000024000b7308 */ /* 0x000e220000001000 */
[----:B------:R-:W-:Y:S01]  /*0430*/  FADD R5, R5, 9.9999997473787516356e-06 ;  /* 0x3727c5ac05057421 */ /* 0x000fe20000000000 */
[C-C-:B--2---:R-:W-:Y:S01]  /*0440*/  FFMA R4, R15.reuse, R4, R19.reuse ;  /* 0x000000040f047223 */ /* 0x144fe20000000013 */
[----:B------:R-:W-:Y:S01]  /*0450*/  FFMA R10, R15, R10, R19 ;  /* 0x0000000a0f0a7223 */ /* 0x000fe20000000013 */
[C-C-:B------:R-:W-:Y:S01]  /*0460*/  FFMA R3, R14.reuse, R21, R18.reuse ;  /* 0x000000150e037223 */ /* 0x140fe20000000012 */
[----:B------:R-:W-:Y:S02]  /*0470*/  FFMA R15, R14, R23, R18 ;  /* 0x000000170e0f7223 */ /* 0x000fe40000000012 */
[----:B------:R1:W2:Y:S01]  /*0480*/  LDG.E.128 R20, desc[UR4][R6.64] ;  /* 0x0000000406147981 */ /* 0x0002a2000c1e1d00 */
[----:B------:R-:W-:-:S05]  /*0490*/  FSEL R14, R2, 1, P0 ;  /* 0x3f800000020e7808 */ /* 0x000fca0000000000 */
[----:B------:R-:W-:-:S04]  /*04a0*/  @!P1 FMUL R14, R14, 16777216 ;  /* 0x4b8000000e0e9820 */ /* 0x000fc80000400000 */
[----:B0-----:R-:W-:Y:S01]  /*04b0*/  FMUL R11, R11, R14 ;  /* 0x0000000e0b0b7220 */ /* 0x001fe20000400000 */
[----:B------:R-:W-:Y:S01]  /*04c0*/  FADD R32, R32, -R8 ;  /* 0x8000000820207221 */ /* 0x000fe20000000000 */
[----:B------:R-:W0:Y:S01]  /*04d0*/  MUFU.SQRT R14, R5 ;  /* 0x00000005000e7308 */ /* 0x000e220000002000 */
[----:B-1----:R-:W1:Y:S01]  /*04e0*/  LDC.64 R6, c[0x0][0x240] ;  /* 0x00009000ff067b82 */ /* 0x002e620000000a00 */
[C---:B0-----:R-:W-:Y:S02]  /*04f0*/  FSETP.GT.AND P0, PT, R14.reuse, 8.50705917302346158658e+37, PT ;  /* 0x7e8000000e00780b */ /* 0x041fe40003f04000 */
[----:B------:R-:W-:-:S11]  /*0500*/  FSETP.GEU.AND P1, PT, R14, 1.175494350822287508e-38, PT ;  /* 0x008000000e00780b */ /* 0x000fd60003f2e000 */
[----:B------:R-:W-:-:S04]  /*0510*/  @P0 FMUL R14, R14, 0.25 ;  /* 0x3e8000000e0e0820 */ /* 0x000fc80000400000 */
[----:B------:R-:W-:-:S06]  /*0520*/  @!P1 FMUL R14, R14, 16777216 ;  /* 0x4b8000000e0e9820 */ /* 0x000fcc0000400000 */
[----:B------:R-:W0:Y:S01]  /*0530*/  MUFU.RCP R14, R14 ;  /* 0x0000000e000e7308 */ /* 0x000e220000001000 */
[----:B------:R-:W-:Y:S01]  /*0540*/  FSEL R19, R2, 1, P0 ;  /* 0x3f80000002137808 */ /* 0x000fe20000000000 */
[----:B------:R-:W-:-:S04]  /*0550*/  FMUL R5, R11, R32 ;  /* 0x000000200b057220 */ /* 0x000fc80000400000 */
[----:B------:R-:W-:Y:S01]  /*0560*/  @!P1 FMUL R19, R19, 16777216 ;  /* 0x4b80000013139820 */ /* 0x000fe20000400000 */
[--C-:B------:R-:W-:Y:S01]  /*0570*/  FADD R33, R33, -R9.reuse ;  /* 0x8000000921217221 */ /* 0x100fe20000000000 */
[----:B------:R-:W-:Y:S01]  /*0580*/  FADD R28, R28, -R8 ;  /* 0x800000081c1c7221 */ /* 0x000fe20000000000 */
[----:B------:R-:W-:Y:S01]  /*0590*/  FADD R29, R29, -R9 ;  /* 0x800000091d1d7221 */ /* 0x000fe20000000000 */
[----:B------:R-:W-:Y:S01]  /*05a0*/  FFMA R5, R12, R5, R16 ;  /* 0x000000050c057223 */ /* 0x000fe20000000010 */
[----:B0-----:R-:W-:Y:S01]  /*05b0*/  FMUL R2, R14, R19 ;  /* 0x000000130e027220 */ /* 0x001fe20000400000 */
[----:B------:R-:W-:-:S03]  /*05c0*/  FMUL R11, R11, R28 ;  /* 0x0000001c0b0b7220 */ /* 0x000fc60000400000 */
[C---:B------:R-:W-:Y:S01]  /*05d0*/  FMUL R8, R2.reuse, R33 ;  /* 0x0000002102087220 */ /* 0x040fe20000400000 */
[----:B------:R-:W-:Y:S01]  /*05e0*/  FMUL R2, R2, R29 ;  /* 0x0000001d02027220 */ /* 0x000fe20000400000 */
[----:B------:R-:W-:Y:S02]  /*05f0*/  FFMA R11, R12, R11, R16 ;  /* 0x0000000b0c0b7223 */ /* 0x000fe40000000010 */
[C-C-:B------:R-:W-:Y:S01]  /*0600*/  FFMA R8, R13.reuse, R8, R17.reuse ;  /* 0x000000080d087223 */ /* 0x140fe20000000011 */
[----:B------:R-:W-:Y:S01]  /*0610*/  FFMA R2, R13, R2, R17 ;  /* 0x000000020d027223 */ /* 0x000fe20000000011 */
[----:B---3--:R-:W-:Y:S01]  /*0620*/  FSETP.GEU.AND P5, PT, R3, -R26, PT ;  /* 0x8000001a0300720b */ /* 0x008fe20003fae000 */
[----:B------:R-:W-:Y:S01]  /*0630*/  FADD R3, R26, R3 ;  /* 0x000000031a037221 */ /* 0x000fe20000000000 */
[----:B------:R-:W-:Y:S01]  /*0640*/  FSETP.GEU.AND P3, PT, R11, -R24, PT ;  /* 0x800000180b00720b */ /* 0x000fe20003f6e000 */
[----:B------:R-:W-:Y:S01]  /*0650*/  FADD R24, R24, R11 ;  /* 0x0000000b18187221 */ /* 0x000fe20000000000 */
[----:B------:R-:W-:Y:S01]  /*0660*/  FSETP.GEU.AND P4, PT, R2, -R25, PT ;  /* 0x800000190200720b */ /* 0x000fe20003f8e000 */
[----:B------:R-:W-:Y:S01]  /*0670*/  FADD R2, R25, R2 ;  /* 0x0000000219027221 */ /* 0x000fe20000000000 */
[----:B-1----:R-:W-:Y:S01]  /*0680*/  IMAD.WIDE R6, R0, 0x4, R6 ;  /* 0x0000000400067825 */ /* 0x002fe200078e0206 */
[----:B------:R-:W-:-:S02]  /*0690*/  SEL R26, R3, RZ, P5 ;  /* 0x000000ff031a7207 */ /* 0x000fc40002800000 */
[----:B------:R-:W-:Y:S02]  /*06a0*/  SEL R24, R24, RZ, P3 ;  /* 0x000000ff18187207 */ /* 0x000fe40001800000 */
[----:B------:R-:W-:Y:S02]  /*06b0*/  SEL R25, R2, RZ, P4 ;  /* 0x000000ff02197207 */ /* 0x000fe40002000000 */
[----:B--2---:R-:W-:Y:S01]  /*06c0*/  FSETP.GEU.AND P6, PT, R5, -R20, PT ;  /* 0x800000140500720b */ /* 0x004fe20003fce000 */
[----:B------:R-:W-:Y:S01]  /*06d0*/  FADD R5, R20, R5 ;  /* 0x0000000514057221 */ /* 0x000fe20000000000 */
[----:B------:R-:W-:Y:S01]  /*06e0*/  FSETP.GEU.AND P0, PT, R8, -R21, PT ;  /* 0x800000150800720b */ /* 0x000fe20003f0e000 */
[----:B------:R-:W-:Y:S01]  /*06f0*/  FADD R9, R21, R8 ;  /* 0x0000000815097221 */ /* 0x000fe20000000000 */
[----:B------:R-:W-:Y:S02]  /*0700*/  FSETP.GEU.AND P1, PT, R15, -R22, PT ;  /* 0x800000160f00720b */ /* 0x000fe40003f2e000 */
[----:B------:R-:W-:Y:S01]  /*0710*/  SEL R8, R5, RZ, P6 ;  /* 0x000000ff05087207 */ /* 0x000fe20003000000 */
[----:B------:R-:W-:Y:S01]  /*0720*/  FADD R15, R22, R15 ;  /* 0x0000000f160f7221 */ /* 0x000fe20000000000 */
[----:B------:R-:W-:Y:S01]  /*0730*/  FSETP.GEU.AND P2, PT, R10, -R23, PT ;  /* 0x800000170a00720b */ /* 0x000fe20003f4e000 */
[----:B------:R-:W-:Y:S01]  /*0740*/  FADD R23, R23, R10 ;  /* 0x0000000a17177221 */ /* 0x000fe20000000000 */
[----:B------:R-:W-:Y:S01]  /*0750*/  FSETP.GEU.AND P6, PT, R4, -R27, PT ;  /* 0x8000001b0400720b */ /* 0x000fe20003fce000 */
[----:B------:R-:W-:Y:S01]  /*0760*/  FADD R4, R27, R4 ;  /* 0x000000041b047221 */ /* 0x000fe20000000000 */
[----:B------:R-:W-:-:S02]  /*0770*/  SEL R9, R9, RZ, P0 ;  /* 0x000000ff09097207 */ /* 0x000fc40000000000 */
[----:B------:R-:W-:Y:S02]  /*0780*/  SEL R10, R15, RZ, P1 ;  /* 0x000000ff0f0a7207 */ /* 0x000fe40000800000 */
[----:B------:R-:W-:Y:S02]  /*0790*/  SEL R11, R23, RZ, P2 ;  /* 0x000000ff170b7207 */ /* 0x000fe40001000000 */
[----:B------:R-:W-:-:S03]  /*07a0*/  SEL R27, R4, RZ, P6 ;  /* 0x000000ff041b7207 */ /* 0x000fc60003000000 */
[----:B------:R-:W-:Y:S04]  /*07b0*/  STG.E.128 desc[UR4][R6.64], R8 ;  /* 0x0000000806007986 */ /* 0x000fe8000c101d04 */
[----:B------:R-:W-:Y:S01]  /*07c0*/  STG.E.128 desc[UR4][R6.64+0x800], R24 ;  /* 0x0008001806007986 */ /* 0x000fe2000c101d04 */
[----:B------:R-:W-:Y:S05]  /*07d0*/  EXIT ;  /* 0x000000000000794d */ /* 0x000fea0003800000 */
.L_x_0:
[----:B------:R-:W-:-:S00]  /*07e0*/  BRA `(.L_x_0) ;  /* 0xfffffffc00fc7947 */ /* 0x000fc0000383ffff */
[----:B------:R-:W-:-:S00]  /*07f0*/  NOP ;  /* 0x0000000000007918 */ /* 0x000fc00000000000 */
        /* <DEDUP_REMOVED lines=8> */
.L_x_1:


//--------------------- .nv.global.init           --------------------------
	.section	.nv.global.init,"aw",@progbits
.nv.global.init:
	.type		_$_str,@object
	.size		_$_str,(_$_str_$_2 - _$_str)
_$_str:
        /*0000*/ 	.byte	0x5f, 0x5f, 0x43, 0x55, 0x44, 0x41, 0x5f, 0x46, 0x54, 0x5a, 0x00
	.type		_$_str_$_2,@object
	.size		_$_str_$_2,(.L_1 - _$_str_$_2)
_$_str_$_2:
        /*000b*/ 	.byte	0x5f, 0x5f, 0x43, 0x55, 0x44, 0x41, 0x5f, 0x50, 0x52, 0x45, 0x43, 0x5f, 0x53, 0x51, 0x52, 0x54
        /*001b*/ 	.byte	0x00
.L_1:


//--------------------- .nv.constant0.triton_poi_fused__native_batch_norm_legit_no_training_add_relu_12 --------------------------
	.section	.nv.constant0.triton_poi_fused__native_batch_norm_legit_no_training_add_relu_12,"a",@progbits
	.sectionflags	@""
	.align	4
.nv.constant0.triton_poi_fused__native_batch_norm_legit_no_training_add_relu_12:
	.zero		588
